//
// Generated by NVIDIA NVVM Compiler
//
// Compiler Build ID: CL-36424714
// Cuda compilation tools, release 13.0, V13.0.88
// Based on NVVM 20.0.0
//

.version 9.0
.target sm_100
.address_size 64

	// .globl	_Z27convolution_2D_tiled_kernelPfS_iiiiiPKf
.const .align 4 .b8 d_B[400];
// _ZZ27convolution_2D_tiled_kernelPfS_iiiiiPKfE4N_ds has been demoted

.visible .entry _Z27convolution_2D_tiled_kernelPfS_iiiiiPKf(
	.param .u64 .ptr .align 1 _Z27convolution_2D_tiled_kernelPfS_iiiiiPKf_param_0,
	.param .u64 .ptr .align 1 _Z27convolution_2D_tiled_kernelPfS_iiiiiPKf_param_1,
	.param .u32 _Z27convolution_2D_tiled_kernelPfS_iiiiiPKf_param_2,
	.param .u32 _Z27convolution_2D_tiled_kernelPfS_iiiiiPKf_param_3,
	.param .u32 _Z27convolution_2D_tiled_kernelPfS_iiiiiPKf_param_4,
	.param .u32 _Z27convolution_2D_tiled_kernelPfS_iiiiiPKf_param_5,
	.param .u32 _Z27convolution_2D_tiled_kernelPfS_iiiiiPKf_param_6,
	.param .u64 .ptr .align 1 _Z27convolution_2D_tiled_kernelPfS_iiiiiPKf_param_7
)
{
	.reg .pred 	%p<21>;
	.reg .b32 	%r<77>;
	.reg .b32 	%f<120>;
	.reg .b64 	%rd<38>;
	// demoted variable
	.shared .align 4 .b8 _ZZ27convolution_2D_tiled_kernelPfS_iiiiiPKfE4N_ds[21316];
	ld.param.u64 	%rd6, [_Z27convolution_2D_tiled_kernelPfS_iiiiiPKf_param_0];
	ld.param.u64 	%rd7, [_Z27convolution_2D_tiled_kernelPfS_iiiiiPKf_param_1];
	ld.param.u32 	%r31, [_Z27convolution_2D_tiled_kernelPfS_iiiiiPKf_param_2];
	ld.param.u32 	%r32, [_Z27convolution_2D_tiled_kernelPfS_iiiiiPKf_param_3];
	ld.param.u32 	%r33, [_Z27convolution_2D_tiled_kernelPfS_iiiiiPKf_param_4];
	ld.param.u32 	%r34, [_Z27convolution_2D_tiled_kernelPfS_iiiiiPKf_param_6];
	ld.param.u64 	%rd8, [_Z27convolution_2D_tiled_kernelPfS_iiiiiPKf_param_7];
	cvta.to.global.u64 	%rd1, %rd8;
	mov.u32 	%r1, %tid.x;
	mov.u32 	%r2, %tid.y;
	mov.u32 	%r35, %ctaid.y;
	mad.lo.s32 	%r3, %r35, 10, %r2;
	mov.u32 	%r36, %ctaid.x;
	mad.lo.s32 	%r4, %r36, 10, %r1;
	shr.u32 	%r37, %r34, 31;
	add.s32 	%r38, %r34, %r37;
	shr.s32 	%r39, %r38, 1;
	sub.s32 	%r5, %r3, %r39;
	sub.s32 	%r6, %r4, %r39;
	setp.ge.s32 	%p1, %r5, %r31;
	or.b32  	%r40, %r6, %r5;
	setp.lt.s32 	%p2, %r40, 0;
	setp.ge.s32 	%p3, %r6, %r32;
	or.pred  	%p4, %p1, %p3;
	or.pred  	%p5, %p4, %p2;
	@%p5 bra 	$L__BB0_2;
	cvta.to.global.u64 	%rd9, %rd7;
	mad.lo.s32 	%r46, %r5, %r33, %r6;
	mul.wide.s32 	%rd10, %r46, 4;
	add.s64 	%rd11, %rd9, %rd10;
	ld.global.f32 	%f17, [%rd11];
	mov.u32 	%r47, _ZZ27convolution_2D_tiled_kernelPfS_iiiiiPKfE4N_ds;
	mad.lo.s32 	%r48, %r2, 292, %r47;
	shl.b32 	%r49, %r1, 2;
	add.s32 	%r50, %r48, %r49;
	st.shared.f32 	[%r50], %f17;
	bra.uni 	$L__BB0_3;
$L__BB0_2:
	mov.u32 	%r41, _ZZ27convolution_2D_tiled_kernelPfS_iiiiiPKfE4N_ds;
	mad.lo.s32 	%r42, %r2, 292, %r41;
	shl.b32 	%r43, %r1, 2;
	add.s32 	%r44, %r42, %r43;
	mov.b32 	%r45, 0;
	st.shared.u32 	[%r44], %r45;
$L__BB0_3:
	max.u32 	%r52, %r2, %r1;
	setp.gt.u32 	%p6, %r52, 9;
	@%p6 bra 	$L__BB0_22;
	setp.lt.s32 	%p7, %r34, 1;
	mov.f32 	%f118, 0f00000000;
	@%p7 bra 	$L__BB0_20;
	and.b32  	%r7, %r34, 15;
	add.s32 	%r8, %r7, -1;
	and.b32  	%r9, %r34, 7;
	add.s32 	%r10, %r9, -1;
	and.b32  	%r11, %r34, 2147483632;
	and.b32  	%r12, %r34, 3;
	neg.s32 	%r13, %r11;
	shl.b32 	%r54, %r1, 2;
	mov.u32 	%r55, _ZZ27convolution_2D_tiled_kernelPfS_iiiiiPKfE4N_ds;
	add.s32 	%r56, %r54, %r55;
	add.s32 	%r14, %r56, 32;
	mov.f32 	%f118, 0f00000000;
	mov.b32 	%r71, 0;
$L__BB0_6:
	setp.lt.u32 	%p8, %r34, 16;
	mul.lo.s32 	%r16, %r71, %r34;
	add.s32 	%r17, %r71, %r2;
	mov.b32 	%r75, 0;
	@%p8 bra 	$L__BB0_9;
	mul.wide.u32 	%rd12, %r16, 4;
	add.s64 	%rd13, %rd1, %rd12;
	add.s64 	%rd37, %rd13, 32;
	mad.lo.s32 	%r72, %r17, 292, %r14;
	mov.u32 	%r73, %r13;
$L__BB0_8:
	.pragma "nounroll";
	ld.global.f32 	%f21, [%rd37+-32];
	ld.shared.f32 	%f22, [%r72+-32];
	fma.rn.f32 	%f23, %f21, %f22, %f118;
	ld.global.f32 	%f24, [%rd37+-28];
	ld.shared.f32 	%f25, [%r72+-28];
	fma.rn.f32 	%f26, %f24, %f25, %f23;
	ld.global.f32 	%f27, [%rd37+-24];
	ld.shared.f32 	%f28, [%r72+-24];
	fma.rn.f32 	%f29, %f27, %f28, %f26;
	ld.global.f32 	%f30, [%rd37+-20];
	ld.shared.f32 	%f31, [%r72+-20];
	fma.rn.f32 	%f32, %f30, %f31, %f29;
	ld.global.f32 	%f33, [%rd37+-16];
	ld.shared.f32 	%f34, [%r72+-16];
	fma.rn.f32 	%f35, %f33, %f34, %f32;
	ld.global.f32 	%f36, [%rd37+-12];
	ld.shared.f32 	%f37, [%r72+-12];
	fma.rn.f32 	%f38, %f36, %f37, %f35;
	ld.global.f32 	%f39, [%rd37+-8];
	ld.shared.f32 	%f40, [%r72+-8];
	fma.rn.f32 	%f41, %f39, %f40, %f38;
	ld.global.f32 	%f42, [%rd37+-4];
	ld.shared.f32 	%f43, [%r72+-4];
	fma.rn.f32 	%f44, %f42, %f43, %f41;
	ld.global.f32 	%f45, [%rd37];
	ld.shared.f32 	%f46, [%r72];
	fma.rn.f32 	%f47, %f45, %f46, %f44;
	ld.global.f32 	%f48, [%rd37+4];
	ld.shared.f32 	%f49, [%r72+4];
	fma.rn.f32 	%f50, %f48, %f49, %f47;
	ld.global.f32 	%f51, [%rd37+8];
	ld.shared.f32 	%f52, [%r72+8];
	fma.rn.f32 	%f53, %f51, %f52, %f50;
	ld.global.f32 	%f54, [%rd37+12];
	ld.shared.f32 	%f55, [%r72+12];
	fma.rn.f32 	%f56, %f54, %f55, %f53;
	ld.global.f32 	%f57, [%rd37+16];
	ld.shared.f32 	%f58, [%r72+16];
	fma.rn.f32 	%f59, %f57, %f58, %f56;
	ld.global.f32 	%f60, [%rd37+20];
	ld.shared.f32 	%f61, [%r72+20];
	fma.rn.f32 	%f62, %f60, %f61, %f59;
	ld.global.f32 	%f63, [%rd37+24];
	ld.shared.f32 	%f64, [%r72+24];
	fma.rn.f32 	%f65, %f63, %f64, %f62;
	ld.global.f32 	%f66, [%rd37+28];
	ld.shared.f32 	%f67, [%r72+28];
	fma.rn.f32 	%f118, %f66, %f67, %f65;
	add.s32 	%r73, %r73, 16;
	add.s64 	%rd37, %rd37, 64;
	add.s32 	%r72, %r72, 64;
	setp.ne.s32 	%p9, %r73, 0;
	mov.u32 	%r75, %r11;
	@%p9 bra 	$L__BB0_8;
$L__BB0_9:
	setp.eq.s32 	%p10, %r7, 0;
	@%p10 bra 	$L__BB0_19;
	mad.lo.s32 	%r24, %r17, 292, %r55;
	setp.lt.u32 	%p11, %r8, 7;
	@%p11 bra 	$L__BB0_12;
	add.s32 	%r59, %r75, %r16;
	mul.wide.u32 	%rd14, %r59, 4;
	add.s64 	%rd15, %rd1, %rd14;
	ld.global.f32 	%f69, [%rd15];
	add.s32 	%r60, %r75, %r1;
	shl.b32 	%r61, %r60, 2;
	add.s32 	%r62, %r24, %r61;
	ld.shared.f32 	%f70, [%r62];
	fma.rn.f32 	%f71, %f69, %f70, %f118;
	cvt.u64.u32 	%rd16, %r16;
	cvt.u64.u32 	%rd17, %r75;
	add.s64 	%rd18, %rd17, %rd16;
	shl.b64 	%rd19, %rd18, 2;
	add.s64 	%rd20, %rd1, %rd19;
	ld.global.f32 	%f72, [%rd20+4];
	ld.shared.f32 	%f73, [%r62+4];
	fma.rn.f32 	%f74, %f72, %f73, %f71;
	ld.global.f32 	%f75, [%rd20+8];
	ld.shared.f32 	%f76, [%r62+8];
	fma.rn.f32 	%f77, %f75, %f76, %f74;
	ld.global.f32 	%f78, [%rd20+12];
	ld.shared.f32 	%f79, [%r62+12];
	fma.rn.f32 	%f80, %f78, %f79, %f77;
	ld.global.f32 	%f81, [%rd20+16];
	ld.shared.f32 	%f82, [%r62+16];
	fma.rn.f32 	%f83, %f81, %f82, %f80;
	ld.global.f32 	%f84, [%rd20+20];
	ld.shared.f32 	%f85, [%r62+20];
	fma.rn.f32 	%f86, %f84, %f85, %f83;
	ld.global.f32 	%f87, [%rd20+24];
	ld.shared.f32 	%f88, [%r62+24];
	fma.rn.f32 	%f89, %f87, %f88, %f86;
	ld.global.f32 	%f90, [%rd20+28];
	ld.shared.f32 	%f91, [%r62+28];
	fma.rn.f32 	%f118, %f90, %f91, %f89;
	add.s32 	%r75, %r75, 8;
$L__BB0_12:
	setp.eq.s32 	%p12, %r9, 0;
	@%p12 bra 	$L__BB0_19;
	setp.lt.u32 	%p13, %r10, 3;
	@%p13 bra 	$L__BB0_15;
	add.s32 	%r63, %r75, %r16;
	mul.wide.u32 	%rd21, %r63, 4;
	add.s64 	%rd22, %rd1, %rd21;
	ld.global.f32 	%f93, [%rd22];
	add.s32 	%r64, %r75, %r1;
	shl.b32 	%r65, %r64, 2;
	add.s32 	%r66, %r24, %r65;
	ld.shared.f32 	%f94, [%r66];
	fma.rn.f32 	%f95, %f93, %f94, %f118;
	cvt.u64.u32 	%rd23, %r16;
	cvt.u64.u32 	%rd24, %r75;
	add.s64 	%rd25, %rd24, %rd23;
	shl.b64 	%rd26, %rd25, 2;
	add.s64 	%rd27, %rd1, %rd26;
	ld.global.f32 	%f96, [%rd27+4];
	ld.shared.f32 	%f97, [%r66+4];
	fma.rn.f32 	%f98, %f96, %f97, %f95;
	ld.global.f32 	%f99, [%rd27+8];
	ld.shared.f32 	%f100, [%r66+8];
	fma.rn.f32 	%f101, %f99, %f100, %f98;
	ld.global.f32 	%f102, [%rd27+12];
	ld.shared.f32 	%f103, [%r66+12];
	fma.rn.f32 	%f118, %f102, %f103, %f101;
	add.s32 	%r75, %r75, 4;
$L__BB0_15:
	setp.eq.s32 	%p14, %r12, 0;
	@%p14 bra 	$L__BB0_19;
	setp.eq.s32 	%p15, %r12, 1;
	add.s32 	%r67, %r75, %r16;
	mul.wide.u32 	%rd28, %r67, 4;
	add.s64 	%rd29, %rd1, %rd28;
	ld.global.f32 	%f104, [%rd29];
	add.s32 	%r68, %r75, %r1;
	shl.b32 	%r69, %r68, 2;
	add.s32 	%r29, %r24, %r69;
	ld.shared.f32 	%f105, [%r29];
	fma.rn.f32 	%f118, %f104, %f105, %f118;
	@%p15 bra 	$L__BB0_19;
	setp.eq.s32 	%p16, %r12, 2;
	cvt.u64.u32 	%rd30, %r16;
	cvt.u64.u32 	%rd31, %r75;
	add.s64 	%rd32, %rd31, %rd30;
	shl.b64 	%rd33, %rd32, 2;
	add.s64 	%rd5, %rd1, %rd33;
	ld.global.f32 	%f106, [%rd5+4];
	ld.shared.f32 	%f107, [%r29+4];
	fma.rn.f32 	%f118, %f106, %f107, %f118;
	@%p16 bra 	$L__BB0_19;
	ld.global.f32 	%f108, [%rd5+8];
	ld.shared.f32 	%f109, [%r29+8];
	fma.rn.f32 	%f118, %f108, %f109, %f118;
$L__BB0_19:
	add.s32 	%r71, %r71, 1;
	setp.ne.s32 	%p17, %r71, %r34;
	@%p17 bra 	$L__BB0_6;
$L__BB0_20:
	setp.ge.s32 	%p18, %r3, %r31;
	setp.ge.s32 	%p19, %r4, %r32;
	or.pred  	%p20, %p18, %p19;
	@%p20 bra 	$L__BB0_22;
	mad.lo.s32 	%r70, %r32, %r3, %r4;
	cvta.to.global.u64 	%rd34, %rd6;
	mul.wide.s32 	%rd35, %r70, 4;
	add.s64 	%rd36, %rd34, %rd35;
	st.global.f32 	[%rd36], %f118;
$L__BB0_22:
	ret;

}


// ===== COMPILED SASS (sm_100) =====

	.target	sm_100

	.elftype	@"ET_EXEC"


//--------------------- .note.nv.tkinfo           --------------------------
	.section	.note.nv.tkinfo,"",@"SHT_NOTE"
	.sectionflags	@"SHF_NOTE_NV_TKINFO"
	.tkinfo
        /*0018*/ 	.word	0x00000002
        /*0030*/ 	.string	""
        /*0030*/ 	.string	"ptxas"
        /*0030*/ 	.string	"Cuda compilation tools, release 13.0, V13.0.88"
        /*0030*/ 	.string	"Build cuda_13.0.r13.0/compiler.36424714_0"
        /*0030*/ 	.string	"-arch sm_100 -m 64 "



//--------------------- .note.nv.cuinfo           --------------------------
	.section	.note.nv.cuinfo,"",@"SHT_NOTE"
	.sectionflags	@"SHF_NOTE_NV_CUINFO"
        /*0018*/ 	.short	0x0002
        /*001a*/ 	.short	0x0064
        /*001c*/ 	.short	0x0082
	.zero		2


//--------------------- .nv.info                  --------------------------
	.section	.nv.info,"",@"SHT_CUDA_INFO"
	.align	4


	//----- nvinfo : EIATTR_REGCOUNT
	.align		4
        /*0000*/ 	.byte	0x04, 0x2f
        /*0002*/ 	.short	(.L_2 - .L_1)
	.align		4
.L_1:
        /*0004*/ 	.word	index@(_Z27convolution_2D_tiled_kernelPfS_iiiiiPKf)
        /*0008*/ 	.word	0x0000001e


	//----- nvinfo : EIATTR_FRAME_SIZE
	.align		4
.L_2:
        /*000c*/ 	.byte	0x04, 0x11
        /*000e*/ 	.short	(.L_4 - .L_3)
	.align		4
.L_3:
        /*0010*/ 	.word	index@(_Z27convolution_2D_tiled_kernelPfS_iiiiiPKf)
        /*0014*/ 	.word	0x00000000


	//----- nvinfo : EIATTR_MIN_STACK_SIZE
	.align		4
.L_4:
        /*0018*/ 	.byte	0x04, 0x12
        /*001a*/ 	.short	(.L_6 - .L_5)
	.align		4
.L_5:
        /*001c*/ 	.word	index@(_Z27convolution_2D_tiled_kernelPfS_iiiiiPKf)
        /*0020*/ 	.word	0x00000000
.L_6:


//--------------------- .nv.compat                --------------------------
	.section	.nv.compat,"",@"SHT_CUDA_COMPAT_INFO"
	.align	4
        /*0000*/ 	.byte	0x02, 0x09, 0x00, 0x00, 0x02, 0x02, 0x01, 0x00, 0x02, 0x05, 0x05, 0x00, 0x03, 0x07, 0x01, 0x01
        /*0010*/ 	.byte	0x02, 0x03, 0x00, 0x00, 0x02, 0x06, 0x01, 0x00, 0x04, 0x0b, 0x08, 0x00, 0x09, 0x00, 0x00, 0x00
        /*0020*/ 	.byte	0x00, 0x00, 0x00, 0x00


//--------------------- .nv.info._Z27convolution_2D_tiled_kernelPfS_iiiiiPKf --------------------------
	.section	.nv.info._Z27convolution_2D_tiled_kernelPfS_iiiiiPKf,"",@"SHT_CUDA_INFO"
	.sectionflags	@""
	.align	4


	//----- nvinfo : EIATTR_CUDA_API_VERSION
	.align		4
        /*0000*/ 	.byte	0x04, 0x37
        /*0002*/ 	.short	(.L_8 - .L_7)
.L_7:
        /*0004*/ 	.word	0x00000082


	//----- nvinfo : EIATTR_KPARAM_INFO
	.align		4
.L_8:
        /*0008*/ 	.byte	0x04, 0x17
        /*000a*/ 	.short	(.L_10 - .L_9)
.L_9:
        /*000c*/ 	.word	0x00000000
        /*0010*/ 	.short	0x0007
        /*0012*/ 	.short	0x0028
        /*0014*/ 	.byte	0x00, 0xf5, 0x21, 0x00


	//----- nvinfo : EIATTR_KPARAM_INFO
	.align		4
.L_10:
        /*0018*/ 	.byte	0x04, 0x17
        /*001a*/ 	.short	(.L_12 - .L_11)
.L_11:
        /*001c*/ 	.word	0x00000000
        /*0020*/ 	.short	0x0006
        /*0022*/ 	.short	0x0020
        /*0024*/ 	.byte	0x00, 0xf0, 0x11, 0x00


	//----- nvinfo : EIATTR_KPARAM_INFO
	.align		4
.L_12:
        /*0028*/ 	.byte	0x04, 0x17
        /*002a*/ 	.short	(.L_14 - .L_13)
.L_13:
        /*002c*/ 	.word	0x00000000
        /*0030*/ 	.short	0x0005
        /*0032*/ 	.short	0x001c
        /*0034*/ 	.byte	0x00, 0xf0, 0x11, 0x00


	//----- nvinfo : EIATTR_KPARAM_INFO
	.align		4
.L_14:
        /*0038*/ 	.byte	0x04, 0x17
        /*003a*/ 	.short	(.L_16 - .L_15)
.L_15:
        /*003c*/ 	.word	0x00000000
        /*0040*/ 	.short	0x0004
        /*0042*/ 	.short	0x0018
        /*0044*/ 	.byte	0x00, 0xf0, 0x11, 0x00


	//----- nvinfo : EIATTR_KPARAM_INFO
	.align		4
.L_16:
        /*0048*/ 	.byte	0x04, 0x17
        /*004a*/ 	.short	(.L_18 - .L_17)
.L_17:
        /*004c*/ 	.word	0x00000000
        /*0050*/ 	.short	0x0003
        /*0052*/ 	.short	0x0014
        /*0054*/ 	.byte	0x00, 0xf0, 0x11, 0x00


	//----- nvinfo : EIATTR_KPARAM_INFO
	.align		4
.L_18:
        /*0058*/ 	.byte	0x04, 0x17
        /*005a*/ 	.short	(.L_20 - .L_19)
.L_19:
        /*005c*/ 	.word	0x00000000
        /*0060*/ 	.short	0x0002
        /*0062*/ 	.short	0x0010
        /*0064*/ 	.byte	0x00, 0xf0, 0x11, 0x00


	//----- nvinfo : EIATTR_KPARAM_INFO
	.align		4
.L_20:
        /*0068*/ 	.byte	0x04, 0x17
        /*006a*/ 	.short	(.L_22 - .L_21)
.L_21:
        /*006c*/ 	.word	0x00000000
        /*0070*/ 	.short	0x0001
        /*0072*/ 	.short	0x0008
        /*0074*/ 	.byte	0x00, 0xf5, 0x21, 0x00


	//----- nvinfo : EIATTR_KPARAM_INFO
	.align		4
.L_22:
        /*0078*/ 	.byte	0x04, 0x17
        /*007a*/ 	.short	(.L_24 - .L_23)
.L_23:
        /*007c*/ 	.word	0x00000000
        /*0080*/ 	.short	0x0000
        /*0082*/ 	.short	0x0000
        /*0084*/ 	.byte	0x00, 0xf5, 0x21, 0x00


	//----- nvinfo : EIATTR_SPARSE_MMA_MASK
	.align		4
.L_24:
        /*0088*/ 	.byte	0x03, 0x50
        /*008a*/ 	.short	0x0000


	//----- nvinfo : EIATTR_MAXREG_COUNT
	.align		4
        /*008c*/ 	.byte	0x03, 0x1b
        /*008e*/ 	.short	0x00ff


	//----- nvinfo : EIATTR_MERCURY_ISA_VERSION
	.align		4
        /*0090*/ 	.byte	0x03, 0x5f
        /*0092*/ 	.short	0x0101


	//----- nvinfo : EIATTR_VRC_CTA_INIT_COUNT
	.align		4
        /*0094*/ 	.byte	0x02, 0x4a
	.zero		1
	.zero		1


	//----- nvinfo : EIATTR_EXIT_INSTR_OFFSETS
	.align		4
        /*0098*/ 	.byte	0x04, 0x1c
        /*009a*/ 	.short	(.L_26 - .L_25)


	//   ....[0]....
.L_25:
        /*009c*/ 	.word	0x00000240


	//   ....[1]....
        /*00a0*/ 	.word	0x00000d90


	//   ....[2]....
        /*00a4*/ 	.word	0x00000de0


	//----- nvinfo : EIATTR_CBANK_PARAM_SIZE
	.align		4
.L_26:
        /*00a8*/ 	.byte	0x03, 0x19
        /*00aa*/ 	.short	0x0030


	//----- nvinfo : EIATTR_PARAM_CBANK
	.align		4
        /*00ac*/ 	.byte	0x04, 0x0a
        /*00ae*/ 	.short	(.L_28 - .L_27)
	.align		4
.L_27:
        /*00b0*/ 	.word	index@(.nv.constant0._Z27convolution_2D_tiled_kernelPfS_iiiiiPKf)
        /*00b4*/ 	.short	0x0380
        /*00b6*/ 	.short	0x0030


	//----- nvinfo : EIATTR_SW_WAR
	.align		4
.L_28:
        /*00b8*/ 	.byte	0x04, 0x36
        /*00ba*/ 	.short	(.L_30 - .L_29)
.L_29:
        /*00bc*/ 	.word	0x00000008
.L_30:


//--------------------- .nv.callgraph             --------------------------
	.section	.nv.callgraph,"",@"SHT_CUDA_CALLGRAPH"
	.align	4
	.sectionentsize	8
	.align		4
        /*0000*/ 	.word	0x00000000
	.align		4
        /*0004*/ 	.word	0xffffffff
	.align		4
        /*0008*/ 	.word	0x00000000
	.align		4
        /*000c*/ 	.word	0xfffffffe
	.align		4
        /*0010*/ 	.word	0x00000000
	.align		4
        /*0014*/ 	.word	0xfffffffd
	.align		4
        /*0018*/ 	.word	0x00000000
	.align		4
        /*001c*/ 	.word	0xfffffffc


//--------------------- .nv.constant3             --------------------------
	.section	.nv.constant3,"a",@progbits
	.align	4
.nv.constant3:
	.type		d_B,@object
	.size		d_B,(.L_0 - d_B)
d_B:
	.zero		400
.L_0:


//--------------------- .text._Z27convolution_2D_tiled_kernelPfS_iiiiiPKf --------------------------
	.section	.text._Z27convolution_2D_tiled_kernelPfS_iiiiiPKf,"ax",@progbits
	.align	128
        .global         _Z27convolution_2D_tiled_kernelPfS_iiiiiPKf
        .type           _Z27convolution_2D_tiled_kernelPfS_iiiiiPKf,@function
        .size           _Z27convolution_2D_tiled_kernelPfS_iiiiiPKf,(.L_x_8 - _Z27convolution_2D_tiled_kernelPfS_iiiiiPKf)
        .other          _Z27convolution_2D_tiled_kernelPfS_iiiiiPKf,@"STO_CUDA_ENTRY STV_DEFAULT"
_Z27convolution_2D_tiled_kernelPfS_iiiiiPKf:
.text._Z27convolution_2D_tiled_kernelPfS_iiiiiPKf:
[----:B------:R-:W-:Y:S01]  /*0000*/  LDC R1, c[0x0][0x37c] ;  /* 0x0000df00ff017b82 */ /* 0x000fe20000000800 */
[----:B------:R-:W0:Y:S07]  /*0010*/  S2R R0, SR_TID.X ;  /* 0x0000000000007919 */ /* 0x000e2e0000002100 */
[----:B------:R-:W1:Y:S01]  /*0020*/  LDC R10, c[0x0][0x3a0] ;  /* 0x0000e800ff0a7b82 */ /* 0x000e620000000800 */
[----:B------:R-:W2:Y:S01]  /*0030*/  LDCU.64 UR4, c[0x0][0x390] ;  /* 0x00007200ff0477ac */ /* 0x000ea20008000a00 */
[----:B------:R-:W0:Y:S01]  /*0040*/  S2R R5, SR_CTAID.X ;  /* 0x0000000000057919 */ /* 0x000e220000002500 */
[----:B------:R-:W3:Y:S01]  /*0050*/  LDCU.64 UR8, c[0x0][0x358] ;  /* 0x00006b00ff0877ac */ /* 0x000ee20008000a00 */
[----:B------:R-:W4:Y:S01]  /*0060*/  S2R R3, SR_TID.Y ;  /* 0x0000000000037919 */ /* 0x000f220000002200 */
[----:B------:R-:W4:Y:S01]  /*0070*/  S2R R6, SR_CTAID.Y ;  /* 0x0000000000067919 */ /* 0x000f220000002600 */
[----:B-1----:R-:W-:-:S04]  /*0080*/  LEA.HI R4, R10, R10, RZ, 0x1 ;  /* 0x0000000a0a047211 */ /* 0x002fc800078f08ff */
[----:B------:R-:W-:Y:S01]  /*0090*/  SHF.R.S32.HI R4, RZ, 0x1, R4 ;  /* 0x00000001ff047819 */ /* 0x000fe20000011404 */
[----:B0-----:R-:W-:-:S05]  /*00a0*/  IMAD R2, R5, 0xa, R0 ;  /* 0x0000000a05027824 */ /* 0x001fca00078e0200 */
[----:B------:R-:W-:Y:S01]  /*00b0*/  IADD3 R9, PT, PT, R2, -R4, RZ ;  /* 0x8000000402097210 */ /* 0x000fe20007ffe0ff */
[----:B----4-:R-:W-:-:S03]  /*00c0*/  IMAD R5, R6, 0xa, R3 ;  /* 0x0000000a06057824 */ /* 0x010fc600078e0203 */
[----:B--2---:R-:W-:Y:S02]  /*00d0*/  ISETP.GE.AND P0, PT, R9, UR5, PT ;  /* 0x0000000509007c0c */ /* 0x004fe4000bf06270 */
[----:B------:R-:W-:-:S04]  /*00e0*/  IADD3 R4, PT, PT, R5, -R4, RZ ;  /* 0x8000000405047210 */ /* 0x000fc80007ffe0ff */
[----:B------:R-:W-:Y:S02]  /*00f0*/  LOP3.LUT R6, R9, R4, RZ, 0xfc, !PT ;  /* 0x0000000409067212 */ /* 0x000fe400078efcff */
[----:B------:R-:W-:-:S04]  /*0100*/  ISETP.GE.OR P0, PT, R4, UR4, P0 ;  /* 0x0000000404007c0c */ /* 0x000fc80008706670 */
[----:B------:R-:W-:-:S13]  /*0110*/  ISETP.LT.OR P0, PT, R6, RZ, P0 ;  /* 0x000000ff0600720c */ /* 0x000fda0000701670 */
[----:B------:R-:W0:Y:S08]  /*0120*/  @!P0 LDC R8, c[0x0][0x398] ;  /* 0x0000e600ff088b82 */ /* 0x000e300000000800 */
[----:B------:R-:W1:Y:S01]  /*0130*/  @!P0 LDC.64 R6, c[0x0][0x388] ;  /* 0x0000e200ff068b82 */ /* 0x000e620000000a00 */
[----:B0-----:R-:W-:-:S04]  /*0140*/  @!P0 IMAD R9, R4, R8, R9 ;  /* 0x0000000804098224 */ /* 0x001fc800078e0209 */
[----:B-1----:R-:W-:-:S06]  /*0150*/  @!P0 IMAD.WIDE R6, R9, 0x4, R6 ;  /* 0x0000000409068825 */ /* 0x002fcc00078e0206 */
[----:B---3--:R-:W2:Y:S01]  /*0160*/  @!P0 LDG.E R6, desc[UR8][R6.64] ;  /* 0x0000000806068981 */ /* 0x008ea2000c1e1900 */
[----:B------:R-:W0:Y:S01]  /*0170*/  S2UR UR5, SR_CgaCtaId ;  /* 0x00000000000579c3 */ /* 0x000e220000008800 */
[----:B------:R-:W-:Y:S01]  /*0180*/  UMOV UR4, 0x400 ;  /* 0x0000040000047882 */ /* 0x000fe20000000000 */
[----:B------:R-:W-:-:S04]  /*0190*/  VIMNMX.U32 R8, PT, PT, R0, R3, !PT ;  /* 0x0000000300087248 */ /* 0x000fc80007fe0000 */
[----:B------:R-:W-:Y:S01]  /*01a0*/  ISETP.GT.U32.AND P1, PT, R8, 0x9, PT ;  /* 0x000000090800780c */ /* 0x000fe20003f24070 */
[----:B0-----:R-:W-:-:S06]  /*01b0*/  ULEA UR4, UR5, UR4, 0x18 ;  /* 0x0000000405047291 */ /* 0x001fcc000f8ec0ff */
[----:B------:R-:W-:-:S04]  /*01c0*/  @!P0 IMAD.U32 R4, RZ, RZ, UR4 ;  /* 0x00000004ff048e24 */ /* 0x000fc8000f8e00ff */
[----:B------:R-:W-:Y:S01]  /*01d0*/  @!P0 IMAD R9, R3, 0x124, R4 ;  /* 0x0000012403098824 */ /* 0x000fe200078e0204 */
[----:B------:R-:W-:-:S03]  /*01e0*/  @P0 MOV R4, UR4 ;  /* 0x0000000400040c02 */ /* 0x000fc60008000f00 */
[----:B------:R-:W-:Y:S02]  /*01f0*/  @!P0 IMAD R9, R0, 0x4, R9 ;  /* 0x0000000400098824 */ /* 0x000fe400078e0209 */
[----:B------:R-:W-:-:S05]  /*0200*/  @P0 IMAD R11, R3, 0x124, R4 ;  /* 0x00000124030b0824 */ /* 0x000fca00078e0204 */
[----:B------:R-:W-:Y:S01]  /*0210*/  @P0 LEA R11, R0, R11, 0x2 ;  /* 0x0000000b000b0211 */ /* 0x000fe200078e10ff */
[----:B--2---:R0:W-:Y:S04]  /*0220*/  @!P0 STS [R9], R6 ;  /* 0x0000000609008388 */ /* 0x0041e80000000800 */
[----:B------:R0:W-:Y:S01]  /*0230*/  @P0 STS [R11], RZ ;  /* 0x000000ff0b000388 */ /* 0x0001e20000000800 */
[----:B------:R-:W-:Y:S05]  /*0240*/  @P1 EXIT ;  /* 0x000000000000194d */ /* 0x000fea0003800000 */
[----:B------:R-:W-:Y:S01]  /*0250*/  ISETP.GE.AND P0, PT, R10, 0x1, PT ;  /* 0x000000010a00780c */ /* 0x000fe20003f06270 */
[----:B0-----:R-:W-:-:S12]  /*0260*/  IMAD.MOV.U32 R6, RZ, RZ, RZ ;  /* 0x000000ffff067224 */ /* 0x001fd800078e00ff */
[----:B------:R-:W-:Y:S05]  /*0270*/  @!P0 BRA `(.L_x_0) ;  /* 0x0000000800b88947 */ /* 0x000fea0003800000 */
[----:B------:R-:W-:Y:S01]  /*0280*/  LOP3.LUT R8, R10, 0x7, RZ, 0xc0, !PT ;  /* 0x000000070a087812 */ /* 0x000fe200078ec0ff */
[----:B------:R-:W-:Y:S01]  /*0290*/  IMAD R11, R0, 0x4, R4 ;  /* 0x00000004000b7824 */ /* 0x000fe200078e0204 */
[----:B------:R-:W-:Y:S01]  /*02a0*/  LOP3.LUT R7, R10, 0xf, RZ, 0xc0, !PT ;  /* 0x0000000f0a077812 */ /* 0x000fe200078ec0ff */
[----:B------:R-:W-:Y:S01]  /*02b0*/  UMOV UR4, URZ ;  /* 0x000000ff00047c82 */ /* 0x000fe20008000000 */
[----:B------:R-:W-:Y:S02]  /*02c0*/  IADD3 R9, PT, PT, R8, -0x1, RZ ;  /* 0xffffffff08097810 */ /* 0x000fe40007ffe0ff */
[----:B------:R-:W-:Y:S02]  /*02d0*/  IADD3 R6, PT, PT, R7, -0x1, RZ ;  /* 0xffffffff07067810 */ /* 0x000fe40007ffe0ff */
[----:B------:R-:W-:Y:S02]  /*02e0*/  ISETP.GE.U32.AND P1, PT, R9, 0x3, PT ;  /* 0x000000030900780c */ /* 0x000fe40003f26070 */
[----:B------:R-:W-:-:S02]  /*02f0*/  LOP3.LUT R9, R10, 0x7ffffff0, RZ, 0xc0, !PT ;  /* 0x7ffffff00a097812 */ /* 0x000fc400078ec0ff */
[----:B------:R-:W-:Y:S01]  /*0300*/  ISETP.GE.U32.AND P0, PT, R6, 0x7, PT ;  /* 0x000000070600780c */ /* 0x000fe20003f06070 */
[----:B------:R-:W-:Y:S01]  /*0310*/  HFMA2 R6, -RZ, RZ, 0, 0 ;  /* 0x00000000ff067431 */ /* 0x000fe200000001ff */
[----:B------:R-:W-:Y:S01]  /*0320*/  LOP3.LUT R10, R10, 0x3, RZ, 0xc0, !PT ;  /* 0x000000030a0a7812 */ /* 0x000fe200078ec0ff */
[----:B------:R-:W-:Y:S01]  /*0330*/  IMAD.MOV R16, RZ, RZ, -R9 ;  /* 0x000000ffff107224 */ /* 0x000fe200078e0a09 */
[----:B------:R-:W-:-:S09]  /*0340*/  IADD3 R11, PT, PT, R11, 0x20, RZ ;  /* 0x000000200b0b7810 */ /* 0x000fd20007ffe0ff */
.L_x_6:
[----:B------:R-:W0:Y:S01]  /*0350*/  LDCU UR5, c[0x0][0x3a0] ;  /* 0x00007400ff0577ac */ /* 0x000e220008000800 */
[----:B------:R-:W-:Y:S02]  /*0360*/  IADD3 R18, PT, PT, R3, UR4, RZ ;  /* 0x0000000403127c10 */ /* 0x000fe4000fffe0ff */
[----:B------:R-:W-:Y:S01]  /*0370*/  MOV R17, RZ ;  /* 0x000000ff00117202 */ /* 0x000fe20000000f00 */
[----:B0-----:R-:W-:Y:S02]  /*0380*/  UISETP.GE.U32.AND UP1, UPT, UR5, 0x10, UPT ;  /* 0x000000100500788c */ /* 0x001fe4000bf26070 */
[----:B------:R-:W-:Y:S02]  /*0390*/  UIMAD UR10, UR4, UR5, URZ ;  /* 0x00000005040a72a4 */ /* 0x000fe4000f8e02ff */
[----:B------:R-:W-:-:S04]  /*03a0*/  UIADD3 UR4, UPT, UPT, UR4, 0x1, URZ ;  /* 0x0000000104047890 */ /* 0x000fc8000fffe0ff */
[----:B------:R-:W-:Y:S01]  /*03b0*/  UISETP.NE.AND UP0, UPT, UR4, UR5, UPT ;  /* 0x000000050400728c */ /* 0x000fe2000bf05270 */
[----:B------:R-:W-:Y:S10]  /*03c0*/  BRA.U !UP1, `(.L_x_1) ;  /* 0x0000000109fc7547 */ /* 0x000ff4000b800000 */
[----:B------:R-:W0:Y:S01]  /*03d0*/  LDCU.64 UR6, c[0x0][0x3a8] ;  /* 0x00007500ff0677ac */ /* 0x000e220008000a00 */
[----:B------:R-:W-:Y:S02]  /*03e0*/  IMAD R15, R18, 0x124, R11 ;  /* 0x00000124120f7824 */ /* 0x000fe400078e020b */
[----:B------:R-:W-:Y:S01]  /*03f0*/  IMAD.MOV.U32 R14, RZ, RZ, R16 ;  /* 0x000000ffff0e7224 */ /* 0x000fe200078e0010 */
[----:B0-----:R-:W-:-:S04]  /*0400*/  UIMAD.WIDE.U32 UR6, UR10, 0x4, UR6 ;  /* 0x000000040a0678a5 */ /* 0x001fc8000f8e0006 */
[----:B------:R-:W-:-:S04]  /*0410*/  UIADD3 UR5, UP1, UPT, UR6, 0x20, URZ ;  /* 0x0000002006057890 */ /* 0x000fc8000ff3e0ff */
[----:B------:R-:W-:Y:S02]  /*0420*/  UIADD3.X UR6, UPT, UPT, URZ, UR7, URZ, UP1, !UPT ;  /* 0x00000007ff067290 */ /* 0x000fe40008ffe4ff */
[----:B------:R-:W-:-:S04]  /*0430*/  MOV R12, UR5 ;  /* 0x00000005000c7c02 */ /* 0x000fc80008000f00 */
[----:B------:R-:W-:-:S07]  /*0440*/  MOV R13, UR6 ;  /* 0x00000006000d7c02 */ /* 0x000fce0008000f00 */
.L_x_2:
[----:B------:R-:W2:Y:S04]  /*0450*/  LDG.E R25, desc[UR8][R12.64+-0x20] ;  /* 0xffffe0080c197981 */ /* 0x000ea8000c1e1900 */
[----:B------:R-:W3:Y:S04]  /*0460*/  LDG.E R27, desc[UR8][R12.64+-0x1c] ;  /* 0xffffe4080c1b7981 */ /* 0x000ee8000c1e1900 */
[----:B------:R-:W4:Y:S04]  /*0470*/  LDG.E R23, desc[UR8][R12.64+-0x18] ;  /* 0xffffe8080c177981 */ /* 0x000f28000c1e1900 */
[----:B------:R-:W5:Y:S04]  /*0480*/  LDG.E R22, desc[UR8][R12.64+-0x14] ;  /* 0xffffec080c167981 */ /* 0x000f68000c1e1900 */
[----:B------:R-:W5:Y:S04]  /*0490*/  LDG.E R21, desc[UR8][R12.64+-0x10] ;  /* 0xfffff0080c157981 */ /* 0x000f68000c1e1900 */
[----:B------:R-:W5:Y:S04]  /*04a0*/  LDG.E R20, desc[UR8][R12.64+-0xc] ;  /* 0xfffff4080c147981 */ /* 0x000f68000c1e1900 */
[----:B------:R-:W5:Y:S04]  /*04b0*/  LDG.E R19, desc[UR8][R12.64+-0x8] ;  /* 0xfffff8080c137981 */ /* 0x000f68000c1e1900 */
[----:B------:R-:W5:Y:S04]  /*04c0*/  LDG.E R17, desc[UR8][R12.64+-0x4] ;  /* 0xfffffc080c117981 */ /* 0x000f68000c1e1900 */
[----:B------:R-:W2:Y:S04]  /*04d0*/  LDS R24, [R15+-0x20] ;  /* 0xffffe0000f187984 */ /* 0x000ea80000000800 */
[----:B------:R-:W-:Y:S01]  /*04e0*/  LDS R26, [R15+-0x14] ;  /* 0xffffec000f1a7984 */ /* 0x000fe20000000800 */
[----:B--2---:R-:W-:-:S03]  /*04f0*/  FFMA R24, R25, R24, R6 ;  /* 0x0000001819187223 */ /* 0x004fc60000000006 */
[----:B------:R-:W3:Y:S04]  /*0500*/  LDS R6, [R15+-0x1c] ;  /* 0xffffe4000f067984 */ /* 0x000ee80000000800 */
[----:B------:R-:W4:Y:S01]  /*0510*/  LDS R25, [R15+-0x18] ;  /* 0xffffe8000f197984 */ /* 0x000f220000000800 */
[----:B---3--:R-:W-:-:S03]  /*0520*/  FFMA R24, R27, R6, R24 ;  /* 0x000000061b187223 */ /* 0x008fc60000000018 */
[----:B------:R-:W2:Y:S01]  /*0530*/  LDG.E R6, desc[UR8][R12.64] ;  /* 0x000000080c067981 */ /* 0x000ea2000c1e1900 */
[----:B----4-:R-:W-:-:S03]  /*0540*/  FFMA R23, R23, R25, R24 ;  /* 0x0000001917177223 */ /* 0x010fc60000000018 */
[----:B------:R-:W0:Y:S01]  /*0550*/  LDS R24, [R15+-0x10] ;  /* 0xfffff0000f187984 */ /* 0x000e220000000800 */
[----:B-----5:R-:W-:-:S03]  /*0560*/  FFMA R26, R22, R26, R23 ;  /* 0x0000001a161a7223 */ /* 0x020fc60000000017 */
[----:B------:R-:W1:Y:S04]  /*0570*/  LDS R25, [R15+-0xc] ;  /* 0xfffff4000f197984 */ /* 0x000e680000000800 */
[----:B------:R-:W3:Y:S01]  /*0580*/  LDG.E R22, desc[UR8][R12.64+0x4] ;  /* 0x000004080c167981 */ /* 0x000ee2000c1e1900 */
[----:B0-----:R-:W-:-:S03]  /*0590*/  FFMA R23, R21, R24, R26 ;  /* 0x0000001815177223 */ /* 0x001fc6000000001a */
[----:B------:R-:W0:Y:S04]  /*05a0*/  LDS R26, [R15+-0x8] ;  /* 0xfffff8000f1a7984 */ /* 0x000e280000000800 */
[----:B------:R-:W4:Y:S01]  /*05b0*/  LDG.E R21, desc[UR8][R12.64+0x8] ;  /* 0x000008080c157981 */ /* 0x000f22000c1e1900 */
[----:B-1----:R-:W-:-:S03]  /*05c0*/  FFMA R24, R20, R25, R23 ;  /* 0x0000001914187223 */ /* 0x002fc60000000017 */
[----:B------:R-:W1:Y:S04]  /*05d0*/  LDS R25, [R15+-0x4] ;  /* 0xfffffc000f197984 */ /* 0x000e680000000800 */
[----:B------:R-:W5:Y:S04]  /*05e0*/  LDG.E R23, desc[UR8][R12.64+0xc] ;  /* 0x00000c080c177981 */ /* 0x000f68000c1e1900 */
[----:B------:R-:W5:Y:S01]  /*05f0*/  LDG.E R20, desc[UR8][R12.64+0x10] ;  /* 0x000010080c147981 */ /* 0x000f62000c1e1900 */
[----:B0-----:R-:W-:-:S03]  /*0600*/  FFMA R26, R19, R26, R24 ;  /* 0x0000001a131a7223 */ /* 0x001fc60000000018 */
[----:B------:R-:W5:Y:S04]  /*0610*/  LDG.E R19, desc[UR8][R12.64+0x14] ;  /* 0x000014080c137981 */ /* 0x000f68000c1e1900 */
[----:B------:R-:W5:Y:S01]  /*0620*/  LDG.E R24, desc[UR8][R12.64+0x18] ;  /* 0x000018080c187981 */ /* 0x000f62000c1e1900 */
[----:B-1----:R-:W-:-:S03]  /*0630*/  FFMA R25, R17, R25, R26 ;  /* 0x0000001911197223 */ /* 0x002fc6000000001a */
[----:B------:R0:W5:Y:S01]  /*0640*/  LDG.E R17, desc[UR8][R12.64+0x1c] ;  /* 0x00001c080c117981 */ /* 0x000162000c1e1900 */
[----:B------:R-:W-:-:S03]  /*0650*/  VIADD R14, R14, 0x10 ;  /* 0x000000100e0e7836 */ /* 0x000fc60000000000 */
[----:B------:R-:W2:Y:S02]  /*0660*/  LDS R26, [R15] ;  /* 0x000000000f1a7984 */ /* 0x000ea40000000800 */
[----:B------:R-:W-:Y:S02]  /*0670*/  ISETP.NE.AND P2, PT, R14, RZ, PT ;  /* 0x000000ff0e00720c */ /* 0x000fe40003f45270 */
[----:B0-----:R-:W-:-:S04]  /*0680*/  IADD3 R12, P3, PT, R12, 0x40, RZ ;  /* 0x000000400c0c7810 */ /* 0x001fc80007f7e0ff */
[----:B------:R-:W-:Y:S01]  /*0690*/  IADD3.X R13, PT, PT, RZ, R13, RZ, P3, !PT ;  /* 0x0000000dff0d7210 */ /* 0x000fe20001ffe4ff */
[----:B--2---:R-:W-:Y:S02]  /*06a0*/  FFMA R25, R6, R26, R25 ;  /* 0x0000001a06197223 */ /* 0x004fe40000000019 */
[----:B------:R-:W3:Y:S04]  /*06b0*/  LDS R6, [R15+0x4] ;  /* 0x000004000f067984 */ /* 0x000ee80000000800 */
[----:B------:R-:W4:Y:S01]  /*06c0*/  LDS R26, [R15+0x8] ;  /* 0x000008000f1a7984 */ /* 0x000f220000000800 */
[----:B---3--:R-:W-:-:S03]  /*06d0*/  FFMA R6, R22, R6, R25 ;  /* 0x0000000616067223 */ /* 0x008fc60000000019 */
[----:B------:R-:W5:Y:S04]  /*06e0*/  LDS R22, [R15+0xc] ;  /* 0x00000c000f167984 */ /* 0x000f680000000800 */
[----:B------:R-:W0:Y:S01]  /*06f0*/  LDS R25, [R15+0x10] ;  /* 0x000010000f197984 */ /* 0x000e220000000800 */
[----:B----4-:R-:W-:-:S03]  /*0700*/  FFMA R6, R21, R26, R6 ;  /* 0x0000001a15067223 */ /* 0x010fc60000000006 */
[----:B------:R-:W1:Y:S04]  /*0710*/  LDS R26, [R15+0x14] ;  /* 0x000014000f1a7984 */ /* 0x000e680000000800 */
[----:B------:R-:W2:Y:S01]  /*0720*/  LDS R21, [R15+0x18] ;  /* 0x000018000f157984 */ /* 0x000ea20000000800 */
[----:B-----5:R-:W-:-:S03]  /*0730*/  FFMA R23, R23, R22, R6 ;  /* 0x0000001617177223 */ /* 0x020fc60000000006 */
[----:B------:R3:W4:Y:S01]  /*0740*/  LDS R6, [R15+0x1c] ;  /* 0x00001c000f067984 */ /* 0x0007220000000800 */
[----:B0-----:R-:W-:-:S04]  /*0750*/  FFMA R20, R20, R25, R23 ;  /* 0x0000001914147223 */ /* 0x001fc80000000017 */
[----:B-1----:R-:W-:Y:S01]  /*0760*/  FFMA R19, R19, R26, R20 ;  /* 0x0000001a13137223 */ /* 0x002fe20000000014 */
[----:B---3--:R-:W-:-:S03]  /*0770*/  IADD3 R15, PT, PT, R15, 0x40, RZ ;  /* 0x000000400f0f7810 */ /* 0x008fc60007ffe0ff */
[----:B--2---:R-:W-:-:S04]  /*0780*/  FFMA R24, R24, R21, R19 ;  /* 0x0000001518187223 */ /* 0x004fc80000000013 */
[----:B----4-:R-:W-:Y:S01]  /*0790*/  FFMA R6, R17, R6, R24 ;  /* 0x0000000611067223 */ /* 0x010fe20000000018 */
[----:B------:R-:W-:Y:S06]  /*07a0*/  @P2 BRA `(.L_x_2) ;  /* 0xfffffffc00282947 */ /* 0x000fec000383ffff */
[----:B------:R-:W-:-:S07]  /*07b0*/  IMAD.MOV.U32 R17, RZ, RZ, R9 ;  /* 0x000000ffff117224 */ /* 0x000fce00078e0009 */
.L_x_1:
[----:B------:R-:W-:-:S13]  /*07c0*/  ISETP.NE.AND P2, PT, R7, RZ, PT ;  /* 0x000000ff0700720c */ /* 0x000fda0003f45270 */
[----:B------:R-:W-:Y:S05]  /*07d0*/  @!P2 BRA `(.L_x_3) ;  /* 0x00000004005ca947 */ /* 0x000fea0003800000 */
[----:B------:R-:W-:Y:S01]  /*07e0*/  ISETP.NE.AND P2, PT, R8, RZ, PT ;  /* 0x000000ff0800720c */ /* 0x000fe20003f45270 */
[----:B------:R-:W-:Y:S01]  /*07f0*/  IMAD R18, R18, 0x124, R4 ;  /* 0x0000012412127824 */ /* 0x000fe200078e0204 */
[----:B------:R-:W-:Y:S11]  /*0800*/  @!P0 BRA `(.L_x_4) ;  /* 0x00000000008c8947 */ /* 0x000ff60003800000 */
[----:B------:R-:W0:Y:S01]  /*0810*/  LDC.64 R14, c[0x0][0x3a8] ;  /* 0x0000ea00ff0e7b82 */ /* 0x000e220000000a00 */
[C---:B------:R-:W-:Y:S02]  /*0820*/  IADD3 R13, PT, PT, R17.reuse, UR10, RZ ;  /* 0x0000000a110d7c10 */ /* 0x040fe4000fffe0ff */
[----:B------:R-:W-:-:S03]  /*0830*/  IADD3 R19, P3, PT, R17, UR10, RZ ;  /* 0x0000000a11137c10 */ /* 0x000fc6000ff7e0ff */
[----:B0-----:R-:W-:Y:S02]  /*0840*/  IMAD.WIDE.U32 R14, R13, 0x4, R14 ;  /* 0x000000040d0e7825 */ /* 0x001fe400078e000e */
[----:B------:R-:W0:Y:S01]  /*0850*/  LDC.64 R12, c[0x0][0x3a8] ;  /* 0x0000ea00ff0c7b82 */ /* 0x000e220000000a00 */
[----:B------:R-:W-:-:S03]  /*0860*/  IADD3.X R20, PT, PT, RZ, RZ, RZ, P3, !PT ;  /* 0x000000ffff147210 */ /* 0x000fc60001ffe4ff */
[----:B------:R-:W2:Y:S01]  /*0870*/  LDG.E R15, desc[UR8][R14.64] ;  /* 0x000000080e0f7981 */ /* 0x000ea2000c1e1900 */
[----:B0-----:R-:W-:-:S04]  /*0880*/  LEA R12, P3, R19, R12, 0x2 ;  /* 0x0000000c130c7211 */ /* 0x001fc800078610ff */
[----:B------:R-:W-:-:S05]  /*0890*/  LEA.HI.X R13, R19, R13, R20, 0x2, P3 ;  /* 0x0000000d130d7211 */ /* 0x000fca00018f1414 */
[----:B------:R-:W3:Y:S04]  /*08a0*/  LDG.E R24, desc[UR8][R12.64+0x4] ;  /* 0x000004080c187981 */ /* 0x000ee8000c1e1900 */
[----:B------:R-:W4:Y:S04]  /*08b0*/  LDG.E R21, desc[UR8][R12.64+0x8] ;  /* 0x000008080c157981 */ /* 0x000f28000c1e1900 */
[----:B------:R-:W5:Y:S04]  /*08c0*/  LDG.E R23, desc[UR8][R12.64+0xc] ;  /* 0x00000c080c177981 */ /* 0x000f68000c1e1900 */
[----:B------:R-:W5:Y:S04]  /*08d0*/  LDG.E R22, desc[UR8][R12.64+0x10] ;  /* 0x000010080c167981 */ /* 0x000f68000c1e1900 */
[----:B------:R-:W5:Y:S04]  /*08e0*/  LDG.E R20, desc[UR8][R12.64+0x14] ;  /* 0x000014080c147981 */ /* 0x000f68000c1e1900 */
[----:B------:R-:W5:Y:S04]  /*08f0*/  LDG.E R19, desc[UR8][R12.64+0x18] ;  /* 0x000018080c137981 */ /* 0x000f68000c1e1900 */
[----:B------:R0:W5:Y:S01]  /*0900*/  LDG.E R14, desc[UR8][R12.64+0x1c] ;  /* 0x00001c080c0e7981 */ /* 0x000162000c1e1900 */
[C---:B------:R-:W-:Y:S01]  /*0910*/  IMAD.IADD R25, R17.reuse, 0x1, R0 ;  /* 0x0000000111197824 */ /* 0x040fe200078e0200 */
[----:B------:R-:W-:-:S04]  /*0920*/  IADD3 R17, PT, PT, R17, 0x8, RZ ;  /* 0x0000000811117810 */ /* 0x000fc80007ffe0ff */
[----:B------:R-:W-:-:S05]  /*0930*/  LEA R25, R25, R18, 0x2 ;  /* 0x0000001219197211 */ /* 0x000fca00078e10ff */
[----:B------:R-:W2:Y:S04]  /*0940*/  LDS R26, [R25] ;  /* 0x00000000191a7984 */ /* 0x000ea80000000800 */
[----:B------:R-:W3:Y:S04]  /*0950*/  LDS R27, [R25+0x4] ;  /* 0x00000400191b7984 */ /* 0x000ee80000000800 */
[----:B0-----:R-:W-:Y:S04]  /*0960*/  LDS R12, [R25+0x18] ;  /* 0x00001800190c7984 */ /* 0x001fe80000000800 */
[----:B------:R-:W-:Y:S01]  /*0970*/  LDS R13, [R25+0x1c] ;  /* 0x00001c00190d7984 */ /* 0x000fe20000000800 */
[----:B--2---:R-:W-:-:S03]  /*0980*/  FFMA R15, R15, R26, R6 ;  /* 0x0000001a0f0f7223 */ /* 0x004fc60000000006 */
[----:B------:R-:W4:Y:S04]  /*0990*/  LDS R26, [R25+0x8] ;  /* 0x00000800191a7984 */ /* 0x000f280000000800 */
[----:B------:R-:W5:Y:S01]  /*09a0*/  LDS R6, [R25+0xc] ;  /* 0x00000c0019067984 */ /* 0x000f620000000800 */
[----:B---3--:R-:W-:-:S03]  /*09b0*/  FFMA R24, R24, R27, R15 ;  /* 0x0000001b18187223 */ /* 0x008fc6000000000f */
[----:B------:R-:W0:Y:S04]  /*09c0*/  LDS R27, [R25+0x10] ;  /* 0x00001000191b7984 */ /* 0x000e280000000800 */
[----:B------:R-:W1:Y:S01]  /*09d0*/  LDS R15, [R25+0x14] ;  /* 0x00001400190f7984 */ /* 0x000e620000000800 */
[----:B----4-:R-:W-:-:S04]  /*09e0*/  FFMA R24, R21, R26, R24 ;  /* 0x0000001a15187223 */ /* 0x010fc80000000018 */
[----:B-----5:R-:W-:-:S04]  /*09f0*/  FFMA R23, R23, R6, R24 ;  /* 0x0000000617177223 */ /* 0x020fc80000000018 */
[----:B0-----:R-:W-:-:S04]  /*0a00*/  FFMA R23, R22, R27, R23 ;  /* 0x0000001b16177223 */ /* 0x001fc80000000017 */
[----:B-1----:R-:W-:-:S04]  /*0a10*/  FFMA R20, R20, R15, R23 ;  /* 0x0000000f14147223 */ /* 0x002fc80000000017 */
[----:B------:R-:W-:-:S04]  /*0a20*/  FFMA R19, R19, R12, R20 ;  /* 0x0000000c13137223 */ /* 0x000fc80000000014 */
[----:B------:R-:W-:-:S07]  /*0a30*/  FFMA R6, R14, R13, R19 ;  /* 0x0000000d0e067223 */ /* 0x000fce0000000013 */
.L_x_4:
[----:B------:R-:W-:Y:S05]  /*0a40*/  @!P2 BRA `(.L_x_3) ;  /* 0x0000000000c0a947 */ /* 0x000fea0003800000 */
[----:B------:R-:W-:Y:S01]  /*0a50*/  ISETP.NE.AND P2, PT, R10, RZ, PT ;  /* 0x000000ff0a00720c */ /* 0x000fe20003f45270 */
[----:B------:R-:W-:-:S12]  /*0a60*/  @!P1 BRA `(.L_x_5) ;  /* 0x00000000005c9947 */ /* 0x000fd80003800000 */
[----:B------:R-:W0:Y:S01]  /*0a70*/  LDC.64 R14, c[0x0][0x3a8] ;  /* 0x0000ea00ff0e7b82 */ /* 0x000e220000000a00 */
[C---:B------:R-:W-:Y:S01]  /*0a80*/  IADD3 R20, P3, PT, R17.reuse, UR10, RZ ;  /* 0x0000000a11147c10 */ /* 0x040fe2000ff7e0ff */
[----:B------:R-:W-:-:S03]  /*0a90*/  VIADD R19, R17, UR10 ;  /* 0x0000000a11137c36 */ /* 0x000fc60008000000 */
[----:B------:R-:W-:-:S03]  /*0aa0*/  IADD3.X R21, PT, PT, RZ, RZ, RZ, P3, !PT ;  /* 0x000000ffff157210 */ /* 0x000fc60001ffe4ff */
[----:B------:R-:W1:Y:S01]  /*0ab0*/  LDC.64 R12, c[0x0][0x3a8] ;  /* 0x0000ea00ff0c7b82 */ /* 0x000e620000000a00 */
[----:B0-----:R-:W-:-:S06]  /*0ac0*/  IMAD.WIDE.U32 R14, R19, 0x4, R14 ;  /* 0x00000004130e7825 */ /* 0x001fcc00078e000e */
[----:B------:R-:W2:Y:S01]  /*0ad0*/  LDG.E R15, desc[UR8][R14.64] ;  /* 0x000000080e0f7981 */ /* 0x000ea2000c1e1900 */
[----:B-1----:R-:W-:-:S04]  /*0ae0*/  LEA R12, P3, R20, R12, 0x2 ;  /* 0x0000000c140c7211 */ /* 0x002fc800078610ff */
[----:B------:R-:W-:-:S05]  /*0af0*/  LEA.HI.X R13, R20, R13, R21, 0x2, P3 ;  /* 0x0000000d140d7211 */ /* 0x000fca00018f1415 */
[----:B------:R-:W3:Y:S04]  /*0b00*/  LDG.E R21, desc[UR8][R12.64+0x4] ;  /* 0x000004080c157981 */ /* 0x000ee8000c1e1900 */
[----:B------:R-:W4:Y:S04]  /*0b10*/  LDG.E R23, desc[UR8][R12.64+0x8] ;  /* 0x000008080c177981 */ /* 0x000f28000c1e1900 */
[----:B------:R-:W5:Y:S01]  /*0b20*/  LDG.E R25, desc[UR8][R12.64+0xc] ;  /* 0x00000c080c197981 */ /* 0x000f62000c1e1900 */
[----:B------:R-:W-:-:S05]  /*0b30*/  IADD3 R19, PT, PT, R17, R0, RZ ;  /* 0x0000000011137210 */ /* 0x000fca0007ffe0ff */
[----:B------:R-:W-:-:S05]  /*0b40*/  IMAD R19, R19, 0x4, R18 ;  /* 0x0000000413137824 */ /* 0x000fca00078e0212 */
[----:B------:R-:W2:Y:S04]  /*0b50*/  LDS R20, [R19] ;  /* 0x0000000013147984 */ /* 0x000ea80000000800 */
[----:B------:R-:W3:Y:S04]  /*0b60*/  LDS R22, [R19+0x4] ;  /* 0x0000040013167984 */ /* 0x000ee80000000800 */
[----:B------:R-:W4:Y:S04]  /*0b70*/  LDS R24, [R19+0x8] ;  /* 0x0000080013187984 */ /* 0x000f280000000800 */
[----:B------:R-:W5:Y:S01]  /*0b80*/  LDS R26, [R19+0xc] ;  /* 0x00000c00131a7984 */ /* 0x000f620000000800 */
[----:B------:R-:W-:Y:S01]  /*0b90*/  IADD3 R17, PT, PT, R17, 0x4, RZ ;  /* 0x0000000411117810 */ /* 0x000fe20007ffe0ff */
[----:B--2---:R-:W-:-:S04]  /*0ba0*/  FFMA R20, R15, R20, R6 ;  /* 0x000000140f147223 */ /* 0x004fc80000000006 */
[----:B---3--:R-:W-:-:S04]  /*0bb0*/  FFMA R20, R21, R22, R20 ;  /* 0x0000001615147223 */ /* 0x008fc80000000014 */
[----:B----4-:R-:W-:-:S04]  /*0bc0*/  FFMA R20, R23, R24, R20 ;  /* 0x0000001817147223 */ /* 0x010fc80000000014 */
[----:B-----5:R-:W-:-:S07]  /*0bd0*/  FFMA R6, R25, R26, R20 ;  /* 0x0000001a19067223 */ /* 0x020fce0000000014 */
.L_x_5:
[----:B------:R-:W-:Y:S05]  /*0be0*/  @!P2 BRA `(.L_x_3) ;  /* 0x000000000058a947 */ /* 0x000fea0003800000 */
[----:B------:R-:W0:Y:S01]  /*0bf0*/  LDC.64 R12, c[0x0][0x3a8] ;  /* 0x0000ea00ff0c7b82 */ /* 0x000e220000000a00 */
[----:B------:R-:W-:-:S05]  /*0c00*/  IADD3 R15, PT, PT, R17, UR10, RZ ;  /* 0x0000000a110f7c10 */ /* 0x000fca000fffe0ff */
[----:B0-----:R-:W-:-:S06]  /*0c10*/  IMAD.WIDE.U32 R12, R15, 0x4, R12 ;  /* 0x000000040f0c7825 */ /* 0x001fcc00078e000c */
[----:B------:R-:W2:Y:S01]  /*0c20*/  LDG.E R13, desc[UR8][R12.64] ;  /* 0x000000080c0d7981 */ /* 0x000ea2000c1e1900 */
[----:B------:R-:W-:Y:S01]  /*0c30*/  IMAD.IADD R15, R0, 0x1, R17 ;  /* 0x00000001000f7824 */ /* 0x000fe200078e0211 */
[----:B------:R-:W-:-:S04]  /*0c40*/  ISETP.NE.AND P2, PT, R10, 0x1, PT ;  /* 0x000000010a00780c */ /* 0x000fc80003f45270 */
[----:B------:R-:W-:-:S05]  /*0c50*/  LEA R19, R15, R18, 0x2 ;  /* 0x000000120f137211 */ /* 0x000fca00078e10ff */
[----:B------:R-:W2:Y:S02]  /*0c60*/  LDS R14, [R19] ;  /* 0x00000000130e7984 */ /* 0x000ea40000000800 */
[----:B--2---:R-:W-:Y:S02]  /*0c70*/  FFMA R6, R13, R14, R6 ;  /* 0x0000000e0d067223 */ /* 0x004fe40000000006 */
[----:B------:R-:W-:Y:S05]  /*0c80*/  @!P2 BRA `(.L_x_3) ;  /* 0x000000000030a947 */ /* 0x000fea0003800000 */
[----:B------:R-:W0:Y:S01]  /*0c90*/  LDC.64 R12, c[0x0][0x3a8] ;  /* 0x0000ea00ff0c7b82 */ /* 0x000e220000000a00 */
[----:B------:R-:W-:-:S04]  /*0ca0*/  IADD3 R14, P2, PT, R17, UR10, RZ ;  /* 0x0000000a110e7c10 */ /* 0x000fc8000ff5e0ff */
[----:B------:R-:W-:Y:S02]  /*0cb0*/  IADD3.X R15, PT, PT, RZ, RZ, RZ, P2, !PT ;  /* 0x000000ffff0f7210 */ /* 0x000fe400017fe4ff */
[----:B------:R-:W-:-:S13]  /*0cc0*/  ISETP.NE.AND P2, PT, R10, 0x2, PT ;  /* 0x000000020a00780c */ /* 0x000fda0003f45270 */
[----:B------:R-:W-:Y:S01]  /*0cd0*/  @P2 LDS R18, [R19+0x8] ;  /* 0x0000080013122984 */ /* 0x000fe20000000800 */
[----:B0-----:R-:W-:-:S04]  /*0ce0*/  LEA R12, P3, R14, R12, 0x2 ;  /* 0x0000000c0e0c7211 */ /* 0x001fc800078610ff */
[----:B------:R-:W-:Y:S02]  /*0cf0*/  LEA.HI.X R13, R14, R13, R15, 0x2, P3 ;  /* 0x0000000d0e0d7211 */ /* 0x000fe400018f140f */
[----:B------:R-:W0:Y:S04]  /*0d00*/  LDS R14, [R19+0x4] ;  /* 0x00000400130e7984 */ /* 0x000e280000000800 */
[----:B------:R-:W0:Y:S04]  /*0d10*/  LDG.E R15, desc[UR8][R12.64+0x4] ;  /* 0x000004080c0f7981 */ /* 0x000e28000c1e1900 */
[----:B------:R-:W2:Y:S01]  /*0d20*/  @P2 LDG.E R17, desc[UR8][R12.64+0x8] ;  /* 0x000008080c112981 */ /* 0x000ea2000c1e1900 */
[----:B0-----:R-:W-:-:S04]  /*0d30*/  FFMA R6, R15, R14, R6 ;  /* 0x0000000e0f067223 */ /* 0x001fc80000000006 */
[----:B--2---:R-:W-:-:S07]  /*0d40*/  @P2 FFMA R6, R17, R18, R6 ;  /* 0x0000001211062223 */ /* 0x004fce0000000006 */
.L_x_3:
[----:B------:R-:W-:Y:S05]  /*0d50*/  BRA.U UP0, `(.L_x_6) ;  /* 0xfffffff5007c7547 */ /* 0x000fea000b83ffff */
.L_x_0:
[----:B------:R-:W0:Y:S02]  /*0d60*/  LDCU.64 UR4, c[0x0][0x390] ;  /* 0x00007200ff0477ac */ /* 0x000e240008000a00 */
[----:B0-----:R-:W-:-:S04]  /*0d70*/  ISETP.GE.AND P0, PT, R2, UR5, PT ;  /* 0x0000000502007c0c */ /* 0x001fc8000bf06270 */
[----:B------:R-:W-:-:S13]  /*0d80*/  ISETP.GE.OR P0, PT, R5, UR4, P0 ;  /* 0x0000000405007c0c */ /* 0x000fda0008706670 */
[----:B------:R-:W-:Y:S05]  /*0d90*/  @P0 EXIT ;  /* 0x000000000000094d */ /* 0x000fea0003800000 */
[----:B------:R-:W0:Y:S01]  /*0da0*/  LDC.64 R8, c[0x0][0x380] ;  /* 0x0000e000ff087b82 */ /* 0x000e220000000a00 */
[----:B------:R-:W-:-:S04]  /*0db0*/  IMAD R3, R5, UR5, R2 ;  /* 0x0000000505037c24 */ /* 0x000fc8000f8e0202 */
[----:B0-----:R-:W-:-:S05]  /*0dc0*/  IMAD.WIDE R2, R3, 0x4, R8 ;  /* 0x0000000403027825 */ /* 0x001fca00078e0208 */
[----:B------:R-:W-:Y:S01]  /*0dd0*/  STG.E desc[UR8][R2.64], R6 ;  /* 0x0000000602007986 */ /* 0x000fe2000c101908 */
[----:B------:R-:W-:Y:S05]  /*0de0*/  EXIT ;  /* 0x000000000000794d */ /* 0x000fea0003800000 */
.L_x_7:
[----:B------:R-:W-:-:S00]  /*0df0*/  BRA `(.L_x_7) ;  /* 0xfffffffc00fc7947 */ /* 0x000fc0000383ffff */
[----:B------:R-:W-:-:S00]  /*0e00*/  NOP ;  /* 0x0000000000007918 */ /* 0x000fc00000000000 */
[----:B------:R-:W-:-:S00]  /*0e10*/  NOP ;  /* 0x0000000000007918 */ /* 0x000fc00000000000 */
[----:B------:R-:W-:-:S00]  /*0e20*/  NOP ;  /* 0x0000000000007918 */ /* 0x000fc00000000000 */
[----:B------:R-:W-:-:S00]  /*0e30*/  NOP ;  /* 0x0000000000007918 */ /* 0x000fc00000000000 */
[----:B------:R-:W-:-:S00]  /*0e40*/  NOP ;  /* 0x0000000000007918 */ /* 0x000fc00000000000 */
[----:B------:R-:W-:-:S00]  /*0e50*/  NOP ;  /* 0x0000000000007918 */ /* 0x000fc00000000000 */
[----:B------:R-:W-:-:S00]  /*0e60*/  NOP ;  /* 0x0000000000007918 */ /* 0x000fc00000000000 */
[----:B------:R-:W-:-:S00]  /*0e70*/  NOP ;  /* 0x0000000000007918 */ /* 0x000fc00000000000 */
.L_x_8:


//--------------------- .nv.shared._Z27convolution_2D_tiled_kernelPfS_iiiiiPKf --------------------------
	.section	.nv.shared._Z27convolution_2D_tiled_kernelPfS_iiiiiPKf,"aw",@nobits
	.sectionflags	@""
	.align	4
.nv.shared._Z27convolution_2D_tiled_kernelPfS_iiiiiPKf:
	.zero		22340


//--------------------- .nv.shared.reserved.0     --------------------------
	.section	.nv.shared.reserved.0,"aw",@nobits
	.weak		__nv_reservedSMEM_offset_0_alias
	.size		__nv_reservedSMEM_offset_0_alias, 0, 64
	.other		__nv_reservedSMEM_offset_0_alias,@"STO_CUDA_RESERVED_SHARED STV_DEFAULT"
__nv_reservedSMEM_offset_0_alias:
	.zero		0
	.zero		64


//--------------------- .nv.constant0._Z27convolution_2D_tiled_kernelPfS_iiiiiPKf --------------------------
	.section	.nv.constant0._Z27convolution_2D_tiled_kernelPfS_iiiiiPKf,"a",@progbits
	.sectionflags	@""
	.align	4
.nv.constant0._Z27convolution_2D_tiled_kernelPfS_iiiiiPKf:
	.zero		944


//--------------------- SYMBOLS --------------------------

	.type		.nv.reservedSmem.offset0,@object
	.size		.nv.reservedSmem.offset0,0x4
	.type		.nv.reservedSmem.cap,@object
	.size		.nv.reservedSmem.cap,0x4
